	.headerflags	@"EF_CUDA_TEXMODE_UNIFIED EF_CUDA_64BIT_ADDRESS EF_CUDA_ACCELERATORS EF_CUDA_SM90 EF_CUDA_VIRTUAL_SM(EF_CUDA_SM90)"
	.elftype	@"ET_EXEC"


//--------------------- .nv.info                  --------------------------
	.section	.nv.info,"",@"SHT_CUDA_INFO"
	.align	4


	//----- nvinfo : EIATTR_REGCOUNT
	.align		4
        /*0000*/ 	.byte	0x04, 0x2f
        /*0002*/ 	.short	(.L_3 - .L_2)
	.align		4
.L_2:
        /*0004*/ 	.word	index@(triton_poi_fused__native_batch_norm_legit_no_training_add_convolution_leaky_relu_18)
        /*0008*/ 	.word	0x0000001a


	//----- nvinfo : EIATTR_MIN_STACK_SIZE
	.align		4
.L_3:
        /*000c*/ 	.byte	0x04, 0x12
        /*000e*/ 	.short	(.L_5 - .L_4)
	.align		4
.L_4:
        /*0010*/ 	.word	index@(triton_poi_fused__native_batch_norm_legit_no_training_add_convolution_leaky_relu_18)
        /*0014*/ 	.word	0x00000000


	//----- nvinfo : EIATTR_FRAME_SIZE
	.align		4
.L_5:
        /*0018*/ 	.byte	0x04, 0x11
        /*001a*/ 	.short	(.L_7 - .L_6)
	.align		4
.L_6:
        /*001c*/ 	.word	index@(triton_poi_fused__native_batch_norm_legit_no_training_add_convolution_leaky_relu_18)
        /*0020*/ 	.word	0x00000000


	//----- nvinfo : EIATTR_MIN_STACK_SIZE
	.align		4
.L_7:
        /*0024*/ 	.byte	0x04, 0x12
        /*0026*/ 	.short	(.L_9 - .L_8)
	.align		4
.L_8:
        /*0028*/ 	.word	index@(triton_poi_fused__native_batch_norm_legit_no_training_add_convolution_leaky_relu_18)
        /*002c*/ 	.word	0x00000000
.L_9:


//--------------------- .nv.info.triton_poi_fused__native_batch_norm_legit_no_training_add_convolution_leaky_relu_18 --------------------------
	.section	.nv.info.triton_poi_fused__native_batch_norm_legit_no_training_add_convolution_leaky_relu_18,"",@"SHT_CUDA_INFO"
	.sectionflags	@""
	.align	4


	//----- nvinfo : EIATTR_CUDA_API_VERSION
	.align		4
        /*0000*/ 	.byte	0x04, 0x37
        /*0002*/ 	.short	(.L_11 - .L_10)
.L_10:
        /*0004*/ 	.word	0x0000007c


	//----- nvinfo : EIATTR_KPARAM_INFO
	.align		4
.L_11:
        /*0008*/ 	.byte	0x04, 0x17
        /*000a*/ 	.short	(.L_13 - .L_12)
.L_12:
        /*000c*/ 	.word	0x00000000
        /*0010*/ 	.short	0x0009
        /*0012*/ 	.short	0x0048
        /*0014*/ 	.byte	0x00, 0xf0, 0x11, 0x00


	//----- nvinfo : EIATTR_KPARAM_INFO
	.align		4
.L_13:
        /*0018*/ 	.byte	0x04, 0x17
        /*001a*/ 	.short	(.L_15 - .L_14)
.L_14:
        /*001c*/ 	.word	0x00000000
        /*0020*/ 	.short	0x0008
        /*0022*/ 	.short	0x0040
        /*0024*/ 	.byte	0x00, 0xf4, 0x21, 0x00


	//----- nvinfo : EIATTR_KPARAM_INFO
	.align		4
.L_15:
        /*0028*/ 	.byte	0x04, 0x17
        /*002a*/ 	.short	(.L_17 - .L_16)
.L_16:
        /*002c*/ 	.word	0x00000000
        /*0030*/ 	.short	0x0007
        /*0032*/ 	.short	0x0038
        /*0034*/ 	.byte	0x00, 0xf4, 0x21, 0x00


	//----- nvinfo : EIATTR_KPARAM_INFO
	.align		4
.L_17:
        /*0038*/ 	.byte	0x04, 0x17
        /*003a*/ 	.short	(.L_19 - .L_18)
.L_18:
        /*003c*/ 	.word	0x00000000
        /*0040*/ 	.short	0x0006
        /*0042*/ 	.short	0x0030
        /*0044*/ 	.byte	0x00, 0xf4, 0x21, 0x00


	//----- nvinfo : EIATTR_KPARAM_INFO
	.align		4
.L_19:
        /*0048*/ 	.byte	0x04, 0x17
        /*004a*/ 	.short	(.L_21 - .L_20)
.L_20:
        /*004c*/ 	.word	0x00000000
        /*0050*/ 	.short	0x0005
        /*0052*/ 	.short	0x0028
        /*0054*/ 	.byte	0x00, 0xf4, 0x21, 0x00


	//----- nvinfo : EIATTR_KPARAM_INFO
	.align		4
.L_21:
        /*0058*/ 	.byte	0x04, 0x17
        /*005a*/ 	.short	(.L_23 - .L_22)
.L_22:
        /*005c*/ 	.word	0x00000000
        /*0060*/ 	.short	0x0004
        /*0062*/ 	.short	0x0020
        /*0064*/ 	.byte	0x00, 0xf4, 0x21, 0x00


	//----- nvinfo : EIATTR_KPARAM_INFO
	.align		4
.L_23:
        /*0068*/ 	.byte	0x04, 0x17
        /*006a*/ 	.short	(.L_25 - .L_24)
.L_24:
        /*006c*/ 	.word	0x00000000
        /*0070*/ 	.short	0x0003
        /*0072*/ 	.short	0x0018
        /*0074*/ 	.byte	0x00, 0xf4, 0x21, 0x00


	//----- nvinfo : EIATTR_KPARAM_INFO
	.align		4
.L_25:
        /*0078*/ 	.byte	0x04, 0x17
        /*007a*/ 	.short	(.L_27 - .L_26)
.L_26:
        /*007c*/ 	.word	0x00000000
        /*0080*/ 	.short	0x0002
        /*0082*/ 	.short	0x0010
        /*0084*/ 	.byte	0x00, 0xf4, 0x21, 0x00


	//----- nvinfo : EIATTR_KPARAM_INFO
	.align		4
.L_27:
        /*0088*/ 	.byte	0x04, 0x17
        /*008a*/ 	.short	(.L_29 - .L_28)
.L_28:
        /*008c*/ 	.word	0x00000000
        /*0090*/ 	.short	0x0001
        /*0092*/ 	.short	0x0008
        /*0094*/ 	.byte	0x00, 0xf4, 0x21, 0x00


	//----- nvinfo : EIATTR_KPARAM_INFO
	.align		4
.L_29:
        /*0098*/ 	.byte	0x04, 0x17
        /*009a*/ 	.short	(.L_31 - .L_30)
.L_30:
        /*009c*/ 	.word	0x00000000
        /*00a0*/ 	.short	0x0000
        /*00a2*/ 	.short	0x0000
        /*00a4*/ 	.byte	0x00, 0xf4, 0x21, 0x00


	//----- nvinfo : EIATTR_SPARSE_MMA_MASK
	.align		4
.L_31:
        /*00a8*/ 	.byte	0x03, 0x50
        /*00aa*/ 	.short	0x0000


	//----- nvinfo : EIATTR_MAXREG_COUNT
	.align		4
        /*00ac*/ 	.byte	0x03, 0x1b
        /*00ae*/ 	.short	0x00ff


	//----- nvinfo : EIATTR_EXIT_INSTR_OFFSETS
	.align		4
        /*00b0*/ 	.byte	0x04, 0x1c
        /*00b2*/ 	.short	(.L_33 - .L_32)


	//   ....[0]....
.L_32:
        /*00b4*/ 	.word	0x000004d0


	//----- nvinfo : EIATTR_REQNTID
	.align		4
.L_33:
        /*00b8*/ 	.byte	0x04, 0x10
        /*00ba*/ 	.short	(.L_35 - .L_34)
.L_34:
        /*00bc*/ 	.word	0x00000100
        /*00c0*/ 	.word	0x00000001
        /*00c4*/ 	.word	0x00000001


	//----- nvinfo : EIATTR_CBANK_PARAM_SIZE
	.align		4
.L_35:
        /*00c8*/ 	.byte	0x03, 0x19
        /*00ca*/ 	.short	0x004c


	//----- nvinfo : EIATTR_PARAM_CBANK
	.align		4
        /*00cc*/ 	.byte	0x04, 0x0a
        /*00ce*/ 	.short	(.L_37 - .L_36)
	.align		4
.L_36:
        /*00d0*/ 	.word	index@(.nv.constant0.triton_poi_fused__native_batch_norm_legit_no_training_add_convolution_leaky_relu_18)
        /*00d4*/ 	.short	0x0210
        /*00d6*/ 	.short	0x004c


	//----- nvinfo : EIATTR_SW_WAR
	.align		4
.L_37:
        /*00d8*/ 	.byte	0x04, 0x36
        /*00da*/ 	.short	(.L_39 - .L_38)
.L_38:
        /*00dc*/ 	.word	0x00000008
.L_39:


//--------------------- .nv.callgraph             --------------------------
	.section	.nv.callgraph,"",@"SHT_CUDA_CALLGRAPH"
	.align	4
	.sectionentsize	8
	.align		4
        /*0000*/ 	.word	0x00000000
	.align		4
        /*0004*/ 	.word	0xffffffff
	.align		4
        /*0008*/ 	.word	0x00000000
	.align		4
        /*000c*/ 	.word	0xfffffffe
	.align		4
        /*0010*/ 	.word	0x00000000
	.align		4
        /*0014*/ 	.word	0xfffffffd
	.align		4
        /*0018*/ 	.word	0x00000000
	.align		4
        /*001c*/ 	.word	0xfffffffc


//--------------------- .nv.constant4             --------------------------
	.section	.nv.constant4,"a",@progbits
	.align	8
	.align		8
.nv.constant4:
        /*0000*/ 	.dword	_$_str
	.align		8
        /*0008*/ 	.dword	_$_str_$_2


//--------------------- .text.triton_poi_fused__native_batch_norm_legit_no_training_add_convolution_leaky_relu_18 --------------------------
	.section	.text.triton_poi_fused__native_batch_norm_legit_no_training_add_convolution_leaky_relu_18,"ax",@progbits
	.align	128
        .global         triton_poi_fused__native_batch_norm_legit_no_training_add_convolution_leaky_relu_18
        .type           triton_poi_fused__native_batch_norm_legit_no_training_add_convolution_leaky_relu_18,@function
        .size           triton_poi_fused__native_batch_norm_legit_no_training_add_convolution_leaky_relu_18,(.L_x_1 - triton_poi_fused__native_batch_norm_legit_no_training_add_convolution_leaky_relu_18)
        .other          triton_poi_fused__native_batch_norm_legit_no_training_add_convolution_leaky_relu_18,@"STO_CUDA_ENTRY STV_DEFAULT"
triton_poi_fused__native_batch_norm_legit_no_training_add_convolution_leaky_relu_18:
.text.triton_poi_fused__native_batch_norm_legit_no_training_add_convolution_leaky_relu_18:
[----:B------:R-:W-:Y:S01]  /*0000*/  LDC R1, c[0x0][0x28] ;  /* 0x00000a00ff017b82 */ /* 0x000fe20000000800 */
[----:B------:R-:W1:Y:S07]  /*0010*/  S2R R0, SR_TID.X ;  /* 0x0000000000007919 */ /* 0x000e6e0000002100 */
[----:B------:R-:W2:Y:S01]  /*0020*/  LDC.64 R6, c[0x0][0x240] ;  /* 0x00009000ff067b82 */ /* 0x000ea20000000a00 */
[----:B------:R-:W-:Y:S01]  /*0030*/  ULDC.64 UR4, c[0x0][0x208] ;  /* 0x0000820000047ab9 */ /* 0x000fe20000000a00 */
[----:B------:R-:W3:Y:S06]  /*0040*/  S2R R5, SR_CTAID.X ;  /* 0x0000000000057919 */ /* 0x000eec0000002500 */
[----:B------:R-:W4:Y:S08]  /*0050*/  LDC.64 R8, c[0x0][0x230] ;  /* 0x00008c00ff087b82 */ /* 0x000f300000000a00 */
[----:B------:R-:W5:Y:S08]  /*0060*/  LDC.64 R18, c[0x0][0x220] ;  /* 0x00008800ff127b82 */ /* 0x000f700000000a00 */
[----:B------:R-:W5:Y:S01]  /*0070*/  LDC.64 R20, c[0x0][0x238] ;  /* 0x00008e00ff147b82 */ /* 0x000f620000000a00 */
[----:B-1----:R-:W-:-:S07]  /*0080*/  SHF.L.U32 R0, R0, 0x1, RZ ;  /* 0x0000000100007819 */ /* 0x002fce00000006ff */
[----:B------:R-:W1:Y:S01]  /*0090*/  LDC.64 R14, c[0x0][0x248] ;  /* 0x00009200ff0e7b82 */ /* 0x000e620000000a00 */
[----:B---3--:R-:W-:Y:S02]  /*00a0*/  SHF.R.S32.HI R3, RZ, 0x16, R5 ;  /* 0x00000016ff037819 */ /* 0x008fe40000011405 */
[----:B------:R-:W-:Y:S02]  /*00b0*/  LOP3.LUT R0, R0, 0x1fe, RZ, 0xc0, !PT ;  /* 0x000001fe00007812 */ /* 0x000fe400078ec0ff */
[----:B------:R-:W-:-:S03]  /*00c0*/  SGXT R3, R3, 0x1 ;  /* 0x000000010303781a */ /* 0x000fc60000000200 */
[----:B------:R-:W3:Y:S01]  /*00d0*/  LDC.64 R12, c[0x0][0x250] ;  /* 0x00009400ff0c7b82 */ /* 0x000ee20000000a00 */
[----:B------:R-:W-:-:S04]  /*00e0*/  LEA R0, R5, R0, 0x9 ;  /* 0x0000000005007211 */ /* 0x000fc800078e48ff */
[----:B------:R-:W-:-:S03]  /*00f0*/  LEA.HI R3, R3, R0, RZ, 0x7 ;  /* 0x0000000003037211 */ /* 0x000fc600078f38ff */
[----:B------:R-:W1:Y:S01]  /*0100*/  LDC.64 R4, c[0x0][0x228] ;  /* 0x00008a00ff047b82 */ /* 0x000e620000000a00 */
[----:B------:R-:W-:-:S04]  /*0110*/  LOP3.LUT R3, R3, 0xffffff80, RZ, 0xc0, !PT ;  /* 0xffffff8003037812 */ /* 0x000fc800078ec0ff */
[----:B------:R-:W-:-:S03]  /*0120*/  IADD3 R17, R0, -R3, RZ ;  /* 0x8000000300117210 */ /* 0x000fc60007ffe0ff */
[----:B------:R-:W3:Y:S02]  /*0130*/  LDC.64 R2, c[0x0][0x210] ;  /* 0x00008400ff027b82 */ /* 0x000ee40000000a00 */
[----:B--2---:R-:W-:-:S06]  /*0140*/  IMAD.WIDE R6, R17, 0x4, R6 ;  /* 0x0000000411067825 */ /* 0x004fcc00078e0206 */
[----:B------:R-:W2:Y:S01]  /*0150*/  LDG.E.EL.64 R6, desc[UR4][R6.64] ;  /* 0x0000000406067981 */ /* 0x000ea2000c2e1b00 */
[----:B----4-:R-:W-:-:S04]  /*0160*/  IMAD.WIDE R8, R17, 0x4, R8 ;  /* 0x0000000411087825 */ /* 0x010fc800078e0208 */
[----:B-----5:R-:W-:Y:S02]  /*0170*/  IMAD.WIDE R18, R17, 0x4, R18 ;  /* 0x0000000411127825 */ /* 0x020fe400078e0212 */
[----:B------:R-:W4:Y:S02]  /*0180*/  LDG.E.EL.64 R8, desc[UR4][R8.64] ;  /* 0x0000000408087981 */ /* 0x000f24000c2e1b00 */
[C---:B01----:R-:W-:Y:S02]  /*0190*/  IMAD.WIDE R4, R0.reuse, 0x4, R4 ;  /* 0x0000000400047825 */ /* 0x043fe400078e0204 */
[----:B------:R-:W5:Y:S04]  /*01a0*/  LDG.E.EL.64 R18, desc[UR4][R18.64] ;  /* 0x0000000412127981 */ /* 0x000f68000c2e1b00 */
[----:B------:R-:W4:Y:S01]  /*01b0*/  LDG.E.64 R4, desc[UR4][R4.64] ;  /* 0x0000000404047981 */ /* 0x000f22000c1e1b00 */
[----:B---3--:R-:W-:-:S05]  /*01c0*/  IMAD.WIDE R2, R0, 0x4, R2 ;  /* 0x0000000400027825 */ /* 0x008fca00078e0202 */
[----:B------:R-:W5:Y:S01]  /*01d0*/  LDG.E.64 R10, desc[UR4][R2.64] ;  /* 0x00000004020a7981 */ /* 0x000f62000c1e1b00 */
[----:B------:R-:W-:-:S04]  /*01e0*/  IMAD.WIDE R20, R17, 0x4, R20 ;  /* 0x0000000411147825 */ /* 0x000fc800078e0214 */
[C---:B------:R-:W-:Y:S02]  /*01f0*/  IMAD.WIDE R22, R17.reuse, 0x4, R14 ;  /* 0x0000000411167825 */ /* 0x040fe400078e020e */
[----:B------:R-:W3:Y:S02]  /*0200*/  LDG.E.EL.64 R20, desc[UR4][R20.64] ;  /* 0x0000000414147981 */ /* 0x000ee4000c2e1b00 */
[----:B------:R-:W-:Y:S02]  /*0210*/  IMAD.WIDE R14, R17, 0x4, R12 ;  /* 0x00000004110e7825 */ /* 0x000fe400078e020c */
[----:B------:R0:W3:Y:S04]  /*0220*/  LDG.E.EL.64 R12, desc[UR4][R22.64] ;  /* 0x00000004160c7981 */ /* 0x0000e8000c2e1b00 */
[----:B------:R-:W3:Y:S01]  /*0230*/  LDG.E.EL.64 R14, desc[UR4][R14.64] ;  /* 0x000000040e0e7981 */ /* 0x000ee2000c2e1b00 */
[----:B0-----:R-:W-:Y:S01]  /*0240*/  HFMA2.MMA R22, -RZ, RZ, 1.625, 0 ;  /* 0x3e800000ff167435 */ /* 0x001fe200000001ff */
[----:B--2---:R-:W-:Y:S01]  /*0250*/  FADD R6, R6, 0.0010000000474974513054 ;  /* 0x3a83126f06067421 */ /* 0x004fe20000000000 */
[----:B------:R-:W-:-:S03]  /*0260*/  FADD R7, R7, 0.0010000000474974513054 ;  /* 0x3a83126f07077421 */ /* 0x000fc60000000000 */
[----:B------:R-:W0:Y:S08]  /*0270*/  MUFU.SQRT R16, R6 ;  /* 0x0000000600107308 */ /* 0x000e300000002000 */
[----:B------:R-:W1:Y:S01]  /*0280*/  MUFU.SQRT R17, R7 ;  /* 0x0000000700117308 */ /* 0x000e620000002000 */
[C---:B0-----:R-:W-:Y:S02]  /*0290*/  FSETP.GT.AND P0, PT, R16.reuse, 8.50705917302346158658e+37, PT ;  /* 0x7e8000001000780b */ /* 0x041fe40003f04000 */
[----:B------:R-:W-:-:S02]  /*02a0*/  FSETP.GEU.AND P2, PT, R16, 1.175494350822287508e-38, PT ;  /* 0x008000001000780b */ /* 0x000fc40003f4e000 */
[C---:B-1----:R-:W-:Y:S02]  /*02b0*/  FSETP.GT.AND P1, PT, R17.reuse, 8.50705917302346158658e+37, PT ;  /* 0x7e8000001100780b */ /* 0x042fe40003f24000 */
[----:B------:R-:W-:-:S07]  /*02c0*/  FSETP.GEU.AND P3, PT, R17, 1.175494350822287508e-38, PT ;  /* 0x008000001100780b */ /* 0x000fce0003f6e000 */
[----:B------:R-:W-:-:S04]  /*02d0*/  @P0 FMUL R16, R16, 0.25 ;  /* 0x3e80000010100820 */ /* 0x000fc80000400000 */
[----:B------:R-:W-:Y:S01]  /*02e0*/  @!P2 FMUL R16, R16, 16777216 ;  /* 0x4b8000001010a820 */ /* 0x000fe20000400000 */
[----:B------:R-:W-:-:S04]  /*02f0*/  @P1 FMUL R17, R17, 0.25 ;  /* 0x3e80000011111820 */ /* 0x000fc80000400000 */
[----:B------:R-:W-:Y:S01]  /*0300*/  @!P3 FMUL R17, R17, 16777216 ;  /* 0x4b8000001111b820 */ /* 0x000fe20000400000 */
[----:B------:R-:W0:Y:S01]  /*0310*/  MUFU.RCP R16, R16 ;  /* 0x0000001000107308 */ /* 0x000e220000001000 */
[----:B----4-:R-:W-:Y:S01]  /*0320*/  FADD R6, R5, R9 ;  /* 0x0000000905067221 */ /* 0x010fe20000000000 */
[----:B------:R-:W-:-:S06]  /*0330*/  FSEL R9, R22, 1, P0 ;  /* 0x3f80000016097808 */ /* 0x000fcc0000000000 */
[----:B------:R-:W1:Y:S01]  /*0340*/  MUFU.RCP R17, R17 ;  /* 0x0000001100117308 */ /* 0x000e620000001000 */
[----:B------:R-:W-:Y:S01]  /*0350*/  FSEL R22, R22, 1, P1 ;  /* 0x3f80000016167808 */ /* 0x000fe20000800000 */
[----:B------:R-:W-:Y:S01]  /*0360*/  FADD R7, R4, R8 ;  /* 0x0000000804077221 */ /* 0x000fe20000000000 */
[----:B-----5:R-:W-:Y:S01]  /*0370*/  FADD R4, R10, R18 ;  /* 0x000000120a047221 */ /* 0x020fe20000000000 */
[----:B------:R-:W-:Y:S01]  /*0380*/  FADD R5, R11, R19 ;  /* 0x000000130b057221 */ /* 0x000fe20000000000 */
[----:B------:R-:W-:Y:S01]  /*0390*/  @!P2 FMUL R9, R9, 16777216 ;  /* 0x4b8000000909a820 */ /* 0x000fe20000400000 */
[----:B------:R-:W-:Y:S01]  /*03a0*/  @!P3 FMUL R22, R22, 16777216 ;  /* 0x4b8000001616b820 */ /* 0x000fe20000400000 */
[----:B------:R-:W-:Y:S01]  /*03b0*/  FADD R4, R4, R7 ;  /* 0x0000000704047221 */ /* 0x000fe20000000000 */
[----:B------:R-:W-:Y:S01]  /*03c0*/  FADD R5, R5, R6 ;  /* 0x0000000605057221 */ /* 0x000fe20000000000 */
[----:B0-----:R-:W-:Y:S01]  /*03d0*/  FMUL R9, R16, R9 ;  /* 0x0000000910097220 */ /* 0x001fe20000400000 */
[----:B------:R-:W0:Y:S01]  /*03e0*/  LDC.64 R6, c[0x0][0x218] ;  /* 0x00008600ff067b82 */ /* 0x000e220000000a00 */
[----:B---3--:R-:W-:Y:S01]  /*03f0*/  FADD R20, -R20, R4 ;  /* 0x0000000414147221 */ /* 0x008fe20000000100 */
[----:B------:R-:W-:Y:S01]  /*0400*/  FADD R21, -R21, R5 ;  /* 0x0000000515157221 */ /* 0x000fe20000000100 */
[----:B-1----:R-:W-:-:S02]  /*0410*/  FMUL R22, R17, R22 ;  /* 0x0000001611167220 */ /* 0x002fc40000400000 */
[----:B------:R-:W-:Y:S02]  /*0420*/  FMUL R9, R20, R9 ;  /* 0x0000000914097220 */ /* 0x000fe40000400000 */
[----:B------:R-:W-:Y:S02]  /*0430*/  FMUL R22, R21, R22 ;  /* 0x0000001615167220 */ /* 0x000fe40000400000 */
[----:B------:R-:W-:Y:S02]  /*0440*/  FFMA R12, R12, R9, R14 ;  /* 0x000000090c0c7223 */ /* 0x000fe4000000000e */
[----:B------:R-:W-:-:S03]  /*0450*/  FFMA R13, R13, R22, R15 ;  /* 0x000000160d0d7223 */ /* 0x000fc6000000000f */
[----:B------:R-:W-:Y:S02]  /*0460*/  FSETP.GT.AND P0, PT, R12, RZ, PT ;  /* 0x000000ff0c00720b */ /* 0x000fe40003f04000 */
[----:B------:R-:W-:Y:S01]  /*0470*/  FSETP.GT.AND P1, PT, R13, RZ, PT ;  /* 0x000000ff0d00720b */ /* 0x000fe20003f24000 */
[----:B------:R-:W-:Y:S01]  /*0480*/  STG.E.64 desc[UR4][R2.64], R4 ;  /* 0x0000000402007986 */ /* 0x000fe2000c101b04 */
[----:B0-----:R-:W-:-:S09]  /*0490*/  IMAD.WIDE R6, R0, 0x4, R6 ;  /* 0x0000000400067825 */ /* 0x001fd200078e0206 */
[----:B------:R-:W-:Y:S02]  /*04a0*/  @!P0 FMUL R12, R12, 0.10000000149011611938 ;  /* 0x3dcccccd0c0c8820 */ /* 0x000fe40000400000 */
[----:B------:R-:W-:-:S05]  /*04b0*/  @!P1 FMUL R13, R13, 0.10000000149011611938 ;  /* 0x3dcccccd0d0d9820 */ /* 0x000fca0000400000 */
[----:B------:R-:W-:Y:S01]  /*04c0*/  STG.E.64 desc[UR4][R6.64], R12 ;  /* 0x0000000c06007986 */ /* 0x000fe2000c101b04 */
[----:B------:R-:W-:Y:S05]  /*04d0*/  EXIT ;  /* 0x000000000000794d */ /* 0x000fea0003800000 */
.L_x_0:
[----:B------:R-:W-:-:S00]  /*04e0*/  BRA `(.L_x_0) ;  /* 0xfffffffc00fc7947 */ /* 0x000fc0000383ffff */
[----:B------:R-:W-:-:S00]  /*04f0*/  NOP ;  /* 0x0000000000007918 */ /* 0x000fc00000000000 */
        /* <DEDUP_REMOVED lines=8> */
.L_x_1:


//--------------------- .nv.global.init           --------------------------
	.section	.nv.global.init,"aw",@progbits
.nv.global.init:
	.type		_$_str,@object
	.size		_$_str,(_$_str_$_2 - _$_str)
_$_str:
        /*0000*/ 	.byte	0x5f, 0x5f, 0x43, 0x55, 0x44, 0x41, 0x5f, 0x46, 0x54, 0x5a, 0x00
	.type		_$_str_$_2,@object
	.size		_$_str_$_2,(.L_1 - _$_str_$_2)
_$_str_$_2:
        /*000b*/ 	.byte	0x5f, 0x5f, 0x43, 0x55, 0x44, 0x41, 0x5f, 0x50, 0x52, 0x45, 0x43, 0x5f, 0x53, 0x51, 0x52, 0x54
        /*001b*/ 	.byte	0x00
.L_1:


//--------------------- .nv.constant0.triton_poi_fused__native_batch_norm_legit_no_training_add_convolution_leaky_relu_18 --------------------------
	.section	.nv.constant0.triton_poi_fused__native_batch_norm_legit_no_training_add_convolution_leaky_relu_18,"a",@progbits
	.sectionflags	@""
	.align	4
.nv.constant0.triton_poi_fused__native_batch_norm_legit_no_training_add_convolution_leaky_relu_18:
	.zero		604
